	.headerflags	@"EF_CUDA_TEXMODE_UNIFIED EF_CUDA_64BIT_ADDRESS EF_CUDA_ACCELERATORS EF_CUDA_SM90 EF_CUDA_VIRTUAL_SM(EF_CUDA_SM90)"
	.elftype	@"ET_EXEC"


//--------------------- .nv.info                  --------------------------
	.section	.nv.info,"",@"SHT_CUDA_INFO"
	.align	4


	//----- nvinfo : EIATTR_REGCOUNT
	.align		4
        /*0000*/ 	.byte	0x04, 0x2f
        /*0002*/ 	.short	(.L_3 - .L_2)
	.align		4
.L_2:
        /*0004*/ 	.word	index@(triton_poi_fused__native_batch_norm_legit_no_training_7)
        /*0008*/ 	.word	0x00000020


	//----- nvinfo : EIATTR_MIN_STACK_SIZE
	.align		4
.L_3:
        /*000c*/ 	.byte	0x04, 0x12
        /*000e*/ 	.short	(.L_5 - .L_4)
	.align		4
.L_4:
        /*0010*/ 	.word	index@(triton_poi_fused__native_batch_norm_legit_no_training_7)
        /*0014*/ 	.word	0x00000000


	//----- nvinfo : EIATTR_FRAME_SIZE
	.align		4
.L_5:
        /*0018*/ 	.byte	0x04, 0x11
        /*001a*/ 	.short	(.L_7 - .L_6)
	.align		4
.L_6:
        /*001c*/ 	.word	index@(triton_poi_fused__native_batch_norm_legit_no_training_7)
        /*0020*/ 	.word	0x00000000


	//----- nvinfo : EIATTR_MIN_STACK_SIZE
	.align		4
.L_7:
        /*0024*/ 	.byte	0x04, 0x12
        /*0026*/ 	.short	(.L_9 - .L_8)
	.align		4
.L_8:
        /*0028*/ 	.word	index@(triton_poi_fused__native_batch_norm_legit_no_training_7)
        /*002c*/ 	.word	0x00000000
.L_9:


//--------------------- .nv.info.triton_poi_fused__native_batch_norm_legit_no_training_7 --------------------------
	.section	.nv.info.triton_poi_fused__native_batch_norm_legit_no_training_7,"",@"SHT_CUDA_INFO"
	.sectionflags	@""
	.align	4


	//----- nvinfo : EIATTR_CUDA_API_VERSION
	.align		4
        /*0000*/ 	.byte	0x04, 0x37
        /*0002*/ 	.short	(.L_11 - .L_10)
.L_10:
        /*0004*/ 	.word	0x0000007c


	//----- nvinfo : EIATTR_KPARAM_INFO
	.align		4
.L_11:
        /*0008*/ 	.byte	0x04, 0x17
        /*000a*/ 	.short	(.L_13 - .L_12)
.L_12:
        /*000c*/ 	.word	0x00000000
        /*0010*/ 	.short	0x0006
        /*0012*/ 	.short	0x0030
        /*0014*/ 	.byte	0x00, 0xf0, 0x11, 0x00


	//----- nvinfo : EIATTR_KPARAM_INFO
	.align		4
.L_13:
        /*0018*/ 	.byte	0x04, 0x17
        /*001a*/ 	.short	(.L_15 - .L_14)
.L_14:
        /*001c*/ 	.word	0x00000000
        /*0020*/ 	.short	0x0005
        /*0022*/ 	.short	0x0028
        /*0024*/ 	.byte	0x00, 0xf4, 0x21, 0x00


	//----- nvinfo : EIATTR_KPARAM_INFO
	.align		4
.L_15:
        /*0028*/ 	.byte	0x04, 0x17
        /*002a*/ 	.short	(.L_17 - .L_16)
.L_16:
        /*002c*/ 	.word	0x00000000
        /*0030*/ 	.short	0x0004
        /*0032*/ 	.short	0x0020
        /*0034*/ 	.byte	0x00, 0xf4, 0x21, 0x00


	//----- nvinfo : EIATTR_KPARAM_INFO
	.align		4
.L_17:
        /*0038*/ 	.byte	0x04, 0x17
        /*003a*/ 	.short	(.L_19 - .L_18)
.L_18:
        /*003c*/ 	.word	0x00000000
        /*0040*/ 	.short	0x0003
        /*0042*/ 	.short	0x0018
        /*0044*/ 	.byte	0x00, 0xf4, 0x21, 0x00


	//----- nvinfo : EIATTR_KPARAM_INFO
	.align		4
.L_19:
        /*0048*/ 	.byte	0x04, 0x17
        /*004a*/ 	.short	(.L_21 - .L_20)
.L_20:
        /*004c*/ 	.word	0x00000000
        /*0050*/ 	.short	0x0002
        /*0052*/ 	.short	0x0010
        /*0054*/ 	.byte	0x00, 0xf4, 0x21, 0x00


	//----- nvinfo : EIATTR_KPARAM_INFO
	.align		4
.L_21:
        /*0058*/ 	.byte	0x04, 0x17
        /*005a*/ 	.short	(.L_23 - .L_22)
.L_22:
        /*005c*/ 	.word	0x00000000
        /*0060*/ 	.short	0x0001
        /*0062*/ 	.short	0x0008
        /*0064*/ 	.byte	0x00, 0xf4, 0x21, 0x00


	//----- nvinfo : EIATTR_KPARAM_INFO
	.align		4
.L_23:
        /*0068*/ 	.byte	0x04, 0x17
        /*006a*/ 	.short	(.L_25 - .L_24)
.L_24:
        /*006c*/ 	.word	0x00000000
        /*0070*/ 	.short	0x0000
        /*0072*/ 	.short	0x0000
        /*0074*/ 	.byte	0x00, 0xf4, 0x21, 0x00


	//----- nvinfo : EIATTR_SPARSE_MMA_MASK
	.align		4
.L_25:
        /*0078*/ 	.byte	0x03, 0x50
        /*007a*/ 	.short	0x0000


	//----- nvinfo : EIATTR_MAXREG_COUNT
	.align		4
        /*007c*/ 	.byte	0x03, 0x1b
        /*007e*/ 	.short	0x00ff


	//----- nvinfo : EIATTR_EXIT_INSTR_OFFSETS
	.align		4
        /*0080*/ 	.byte	0x04, 0x1c
        /*0082*/ 	.short	(.L_27 - .L_26)


	//   ....[0]....
.L_26:
        /*0084*/ 	.word	0x00000610


	//----- nvinfo : EIATTR_REQNTID
	.align		4
.L_27:
        /*0088*/ 	.byte	0x04, 0x10
        /*008a*/ 	.short	(.L_29 - .L_28)
.L_28:
        /*008c*/ 	.word	0x00000080
        /*0090*/ 	.word	0x00000001
        /*0094*/ 	.word	0x00000001


	//----- nvinfo : EIATTR_CBANK_PARAM_SIZE
	.align		4
.L_29:
        /*0098*/ 	.byte	0x03, 0x19
        /*009a*/ 	.short	0x0034


	//----- nvinfo : EIATTR_PARAM_CBANK
	.align		4
        /*009c*/ 	.byte	0x04, 0x0a
        /*009e*/ 	.short	(.L_31 - .L_30)
	.align		4
.L_30:
        /*00a0*/ 	.word	index@(.nv.constant0.triton_poi_fused__native_batch_norm_legit_no_training_7)
        /*00a4*/ 	.short	0x0210
        /*00a6*/ 	.short	0x0034


	//----- nvinfo : EIATTR_SW_WAR
	.align		4
.L_31:
        /*00a8*/ 	.byte	0x04, 0x36
        /*00aa*/ 	.short	(.L_33 - .L_32)
.L_32:
        /*00ac*/ 	.word	0x00000008
.L_33:


//--------------------- .nv.callgraph             --------------------------
	.section	.nv.callgraph,"",@"SHT_CUDA_CALLGRAPH"
	.align	4
	.sectionentsize	8
	.align		4
        /*0000*/ 	.word	0x00000000
	.align		4
        /*0004*/ 	.word	0xffffffff
	.align		4
        /*0008*/ 	.word	0x00000000
	.align		4
        /*000c*/ 	.word	0xfffffffe
	.align		4
        /*0010*/ 	.word	0x00000000
	.align		4
        /*0014*/ 	.word	0xfffffffd
	.align		4
        /*0018*/ 	.word	0x00000000
	.align		4
        /*001c*/ 	.word	0xfffffffc


//--------------------- .nv.constant4             --------------------------
	.section	.nv.constant4,"a",@progbits
	.align	8
	.align		8
.nv.constant4:
        /*0000*/ 	.dword	_$_str
	.align		8
        /*0008*/ 	.dword	_$_str_$_2


//--------------------- .text.triton_poi_fused__native_batch_norm_legit_no_training_7 --------------------------
	.section	.text.triton_poi_fused__native_batch_norm_legit_no_training_7,"ax",@progbits
	.align	128
        .global         triton_poi_fused__native_batch_norm_legit_no_training_7
        .type           triton_poi_fused__native_batch_norm_legit_no_training_7,@function
        .size           triton_poi_fused__native_batch_norm_legit_no_training_7,(.L_x_1 - triton_poi_fused__native_batch_norm_legit_no_training_7)
        .other          triton_poi_fused__native_batch_norm_legit_no_training_7,@"STO_CUDA_ENTRY STV_DEFAULT"
triton_poi_fused__native_batch_norm_legit_no_training_7:
.text.triton_poi_fused__native_batch_norm_legit_no_training_7:
[----:B------:R-:W-:Y:S01]  /*0000*/  LDC R1, c[0x0][0x28] ;  /* 0x00000a00ff017b82 */ /* 0x000fe20000000800 */
[----:B------:R-:W1:Y:S07]  /*0010*/  S2R R0, SR_TID.X ;  /* 0x0000000000007919 */ /* 0x000e6e0000002100 */
[----:B------:R-:W2:Y:S01]  /*0020*/  LDC.64 R8, c[0x0][0x220] ;  /* 0x00008800ff087b82 */ /* 0x000ea20000000a00 */
[----:B------:R-:W-:Y:S01]  /*0030*/  ULDC.64 UR4, c[0x0][0x208] ;  /* 0x0000820000047ab9 */ /* 0x000fe20000000a00 */
[----:B------:R-:W3:Y:S06]  /*0040*/  S2R R5, SR_CTAID.X ;  /* 0x0000000000057919 */ /* 0x000eec0000002500 */
[----:B------:R-:W4:Y:S08]  /*0050*/  LDC.64 R16, c[0x0][0x218] ;  /* 0x00008600ff107b82 */ /* 0x000f300000000a00 */
[----:B------:R-:W5:Y:S08]  /*0060*/  LDC.64 R22, c[0x0][0x210] ;  /* 0x00008400ff167b82 */ /* 0x000f700000000a00 */
[----:B------:R-:W5:Y:S01]  /*0070*/  LDC.64 R20, c[0x0][0x228] ;  /* 0x00008a00ff147b82 */ /* 0x000f620000000a00 */
[----:B-1----:R-:W-:-:S07]  /*0080*/  SHF.L.U32 R0, R0, 0x2, RZ ;  /* 0x0000000200007819 */ /* 0x002fce00000006ff */
[----:B------:R-:W1:Y:S01]  /*0090*/  LDC.64 R24, c[0x0][0x230] ;  /* 0x00008c00ff187b82 */ /* 0x000e620000000a00 */
[----:B---3--:R-:W-:Y:S02]  /*00a0*/  SHF.R.S32.HI R3, RZ, 0x15, R5 ;  /* 0x00000015ff037819 */ /* 0x008fe40000011405 */
[----:B------:R-:W-:Y:S02]  /*00b0*/  LOP3.LUT R0, R0, 0x1fc, RZ, 0xc0, !PT ;  /* 0x000001fc00007812 */ /* 0x000fe400078ec0ff */
[----:B------:R-:W-:Y:S02]  /*00c0*/  SGXT R3, R3, 0x1 ;  /* 0x000000010303781a */ /* 0x000fe40000000200 */
[----:B------:R-:W-:-:S04]  /*00d0*/  LEA R0, R5, R0, 0xa ;  /* 0x0000000005007211 */ /* 0x000fc800078e50ff */
[----:B------:R-:W-:-:S04]  /*00e0*/  LEA.HI R3, R3, R0, RZ, 0x5 ;  /* 0x0000000003037211 */ /* 0x000fc800078f28ff */
[----:B------:R-:W-:-:S04]  /*00f0*/  LOP3.LUT R3, R3, 0xffffffe0, RZ, 0xc0, !PT ;  /* 0xffffffe003037812 */ /* 0x000fc800078ec0ff */
[----:B------:R-:W-:-:S05]  /*0100*/  IADD3 R3, R0, -R3, RZ ;  /* 0x8000000300037210 */ /* 0x000fca0007ffe0ff */
[----:B--2---:R-:W-:-:S05]  /*0110*/  IMAD.WIDE R8, R3, 0x4, R8 ;  /* 0x0000000403087825 */ /* 0x004fca00078e0208 */
[----:B------:R-:W2:Y:S01]  /*0120*/  LDG.E.EL.128 R4, desc[UR4][R8.64] ;  /* 0x0000000408047981 */ /* 0x000ea2000c2e1d00 */
[----:B------:R-:W-:Y:S01]  /*0130*/  HFMA2.MMA R2, -RZ, RZ, 1.625, 0 ;  /* 0x3e800000ff027435 */ /* 0x000fe200000001ff */
[----:B----4-:R-:W-:-:S04]  /*0140*/  IMAD.WIDE R16, R3, 0x4, R16 ;  /* 0x0000000403107825 */ /* 0x010fc800078e0210 */
[----:B-----5:R-:W-:Y:S02]  /*0150*/  IMAD.WIDE R22, R0, 0x4, R22 ;  /* 0x0000000400167825 */ /* 0x020fe400078e0216 */
[----:B------:R-:W3:Y:S04]  /*0160*/  LDG.E.EL.128 R16, desc[UR4][R16.64] ;  /* 0x0000000410107981 */ /* 0x000ee8000c2e1d00 */
[----:B------:R-:W3:Y:S04]  /*0170*/  LDG.E.128 R8, desc[UR4][R22.64+0x800] ;  /* 0x0008000416087981 */ /* 0x000ee8000c1e1d00 */
[----:B------:R4:W5:Y:S01]  /*0180*/  LDG.E.128 R12, desc[UR4][R22.64] ;  /* 0x00000004160c7981 */ /* 0x000962000c1e1d00 */
[----:B0-----:R-:W-:-:S04]  /*0190*/  IMAD.WIDE R20, R3, 0x4, R20 ;  /* 0x0000000403147825 */ /* 0x001fc800078e0214 */
[----:B-1----:R-:W-:-:S06]  /*01a0*/  IMAD.WIDE R24, R3, 0x4, R24 ;  /* 0x0000000403187825 */ /* 0x002fcc00078e0218 */
[----:B------:R-:W3:Y:S01]  /*01b0*/  LDG.E.EL.128 R24, desc[UR4][R24.64] ;  /* 0x0000000418187981 */ /* 0x000ee2000c2e1d00 */
[----:B--2---:R-:W-:Y:S01]  /*01c0*/  FADD R5, R5, 9.9999997473787516356e-06 ;  /* 0x3727c5ac05057421 */ /* 0x004fe20000000000 */
[----:B------:R-:W-:Y:S01]  /*01d0*/  FADD R6, R6, 9.9999997473787516356e-06 ;  /* 0x3727c5ac06067421 */ /* 0x000fe20000000000 */
[----:B------:R-:W-:-:S04]  /*01e0*/  FADD R4, R4, 9.9999997473787516356e-06 ;  /* 0x3727c5ac04047421 */ /* 0x000fc80000000000 */
[----:B------:R-:W0:Y:S08]  /*01f0*/  MUFU.SQRT R5, R5 ;  /* 0x0000000500057308 */ /* 0x000e300000002000 */
[----:B------:R-:W1:Y:S01]  /*0200*/  MUFU.SQRT R6, R6 ;  /* 0x0000000600067308 */ /* 0x000e620000002000 */
[----:B0-----:R-:W-:-:S07]  /*0210*/  FSETP.GT.AND P1, PT, R5, 8.50705917302346158658e+37, PT ;  /* 0x7e8000000500780b */ /* 0x001fce0003f24000 */
[----:B------:R-:W0:Y:S01]  /*0220*/  MUFU.SQRT R4, R4 ;  /* 0x0000000400047308 */ /* 0x000e220000002000 */
[C---:B------:R-:W-:Y:S02]  /*0230*/  FSETP.GEU.AND P4, PT, R5.reuse, 1.175494350822287508e-38, PT ;  /* 0x008000000500780b */ /* 0x040fe40003f8e000 */
[C---:B-1----:R-:W-:Y:S02]  /*0240*/  FSETP.GT.AND P2, PT, R6.reuse, 8.50705917302346158658e+37, PT ;  /* 0x7e8000000600780b */ /* 0x042fe40003f44000 */
[----:B------:R-:W-:Y:S01]  /*0250*/  FSETP.GEU.AND P5, PT, R6, 1.175494350822287508e-38, PT ;  /* 0x008000000600780b */ /* 0x000fe20003fae000 */
[----:B------:R-:W-:Y:S01]  /*0260*/  @P1 FMUL R5, R5, 0.25 ;  /* 0x3e80000005051820 */ /* 0x000fe20000400000 */
[----:B----4-:R-:W-:Y:S02]  /*0270*/  FSEL R22, R2, 1, P1 ;  /* 0x3f80000002167808 */ /* 0x010fe40000800000 */
[----:B0-----:R-:W-:-:S05]  /*0280*/  FSETP.GT.AND P0, PT, R4, 8.50705917302346158658e+37, PT ;  /* 0x7e8000000400780b */ /* 0x001fca0003f04000 */
[----:B------:R-:W-:Y:S01]  /*0290*/  @!P4 FMUL R5, R5, 16777216 ;  /* 0x4b8000000505c820 */ /* 0x000fe20000400000 */
[----:B------:R-:W-:Y:S01]  /*02a0*/  FSETP.GEU.AND P3, PT, R4, 1.175494350822287508e-38, PT ;  /* 0x008000000400780b */ /* 0x000fe20003f6e000 */
[----:B------:R-:W-:-:S04]  /*02b0*/  @P2 FMUL R6, R6, 0.25 ;  /* 0x3e80000006062820 */ /* 0x000fc80000400000 */
[----:B------:R-:W-:Y:S01]  /*02c0*/  @!P5 FMUL R6, R6, 16777216 ;  /* 0x4b8000000606d820 */ /* 0x000fe20000400000 */
[----:B------:R-:W0:Y:S01]  /*02d0*/  MUFU.RCP R5, R5 ;  /* 0x0000000500057308 */ /* 0x000e220000001000 */
[----:B------:R-:W-:Y:S01]  /*02e0*/  FSEL R23, R2, 1, P2 ;  /* 0x3f80000002177808 */ /* 0x000fe20001000000 */
[----:B------:R-:W-:Y:S01]  /*02f0*/  @!P4 FMUL R22, R22, 16777216 ;  /* 0x4b8000001616c820 */ /* 0x000fe20000400000 */
[----:B------:R-:W-:-:S05]  /*0300*/  @P0 FMUL R4, R4, 0.25 ;  /* 0x3e80000004040820 */ /* 0x000fca0000400000 */
[----:B------:R-:W1:Y:S01]  /*0310*/  MUFU.RCP R6, R6 ;  /* 0x0000000600067308 */ /* 0x000e620000001000 */
[----:B------:R-:W-:Y:S01]  /*0320*/  @!P5 FMUL R23, R23, 16777216 ;  /* 0x4b8000001717d820 */ /* 0x000fe20000400000 */
[----:B------:R-:W-:Y:S01]  /*0330*/  @!P3 FMUL R4, R4, 16777216 ;  /* 0x4b8000000404b820 */ /* 0x000fe20000400000 */
[----:B0-----:R-:W-:-:S05]  /*0340*/  FMUL R5, R5, R22 ;  /* 0x0000001605057220 */ /* 0x001fca0000400000 */
[----:B------:R-:W0:Y:S01]  /*0350*/  MUFU.RCP R4, R4 ;  /* 0x0000000400047308 */ /* 0x000e220000001000 */
[----:B-1----:R-:W-:Y:S02]  /*0360*/  FMUL R6, R6, R23 ;  /* 0x0000001706067220 */ /* 0x002fe40000400000 */
[----:B------:R-:W2:Y:S01]  /*0370*/  LDG.E.EL.128 R20, desc[UR4][R20.64] ;  /* 0x0000000414147981 */ /* 0x000ea2000c2e1d00 */
[----:B------:R-:W-:-:S05]  /*0380*/  FSEL R3, R2, 1, P0 ;  /* 0x3f80000002037808 */ /* 0x000fca0000000000 */
[----:B------:R-:W-:-:S04]  /*0390*/  @!P3 FMUL R3, R3, 16777216 ;  /* 0x4b8000000303b820 */ /* 0x000fc80000400000 */
[----:B0-----:R-:W-:Y:S01]  /*03a0*/  FMUL R4, R4, R3 ;  /* 0x0000000304047220 */ /* 0x001fe20000400000 */
[----:B------:R-:W-:-:S04]  /*03b0*/  FADD R3, R7, 9.9999997473787516356e-06 ;  /* 0x3727c5ac07037421 */ /* 0x000fc80000000000 */
[----:B------:R-:W0:Y:S02]  /*03c0*/  MUFU.SQRT R29, R3 ;  /* 0x00000003001d7308 */ /* 0x000e240000002000 */
[C---:B0-----:R-:W-:Y:S02]  /*03d0*/  FSETP.GT.AND P0, PT, R29.reuse, 8.50705917302346158658e+37, PT ;  /* 0x7e8000001d00780b */ /* 0x041fe40003f04000 */
[----:B------:R-:W-:-:S11]  /*03e0*/  FSETP.GEU.AND P1, PT, R29, 1.175494350822287508e-38, PT ;  /* 0x008000001d00780b */ /* 0x000fd60003f2e000 */
[----:B------:R-:W-:-:S04]  /*03f0*/  @P0 FMUL R29, R29, 0.25 ;  /* 0x3e8000001d1d0820 */ /* 0x000fc80000400000 */
[----:B------:R-:W-:-:S04]  /*0400*/  @!P1 FMUL R29, R29, 16777216 ;  /* 0x4b8000001d1d9820 */ /* 0x000fc80000400000 */
[----:B------:R-:W0:Y:S01]  /*0410*/  MUFU.RCP R7, R29 ;  /* 0x0000001d00077308 */ /* 0x000e220000001000 */
[----:B------:R-:W-:-:S05]  /*0420*/  FSEL R2, R2, 1, P0 ;  /* 0x3f80000002027808 */ /* 0x000fca0000000000 */
[----:B------:R-:W-:-:S04]  /*0430*/  @!P1 FMUL R2, R2, 16777216 ;  /* 0x4b80000002029820 */ /* 0x000fc80000400000 */
[----:B0-----:R-:W-:Y:S02]  /*0440*/  FMUL R7, R7, R2 ;  /* 0x0000000207077220 */ /* 0x001fe40000400000 */
[----:B------:R-:W0:Y:S01]  /*0450*/  LDC.64 R2, c[0x0][0x238] ;  /* 0x00008e00ff027b82 */ /* 0x000e220000000a00 */
[--C-:B---3--:R-:W-:Y:S01]  /*0460*/  FADD R28, R11, -R19.reuse ;  /* 0x800000130b1c7221 */ /* 0x108fe20000000000 */
[----:B------:R-:W-:Y:S01]  /*0470*/  FADD R11, R10, -R18 ;  /* 0x800000120a0b7221 */ /* 0x000fe20000000000 */
[--C-:B------:R-:W-:Y:S01]  /*0480*/  FADD R10, R8, -R16.reuse ;  /* 0x80000010080a7221 */ /* 0x100fe20000000000 */
[----:B-----5:R-:W-:Y:S01]  /*0490*/  FADD R15, R15, -R19 ;  /* 0x800000130f0f7221 */ /* 0x020fe20000000000 */
[----:B------:R-:W-:Y:S01]  /*04a0*/  FADD R16, R12, -R16 ;  /* 0x800000100c107221 */ /* 0x000fe20000000000 */
[----:B------:R-:W-:Y:S01]  /*04b0*/  FADD R19, R14, -R18 ;  /* 0x800000120e137221 */ /* 0x000fe20000000000 */
[--C-:B------:R-:W-:Y:S01]  /*04c0*/  FADD R12, R13, -R17.reuse ;  /* 0x800000110d0c7221 */ /* 0x100fe20000000000 */
[----:B------:R-:W-:Y:S01]  /*04d0*/  FADD R8, R9, -R17 ;  /* 0x8000001109087221 */ /* 0x000fe20000000000 */
[-C--:B------:R-:W-:Y:S01]  /*04e0*/  FMUL R9, R10, R4.reuse ;  /* 0x000000040a097220 */ /* 0x080fe20000400000 */
[----:B------:R-:W-:Y:S01]  /*04f0*/  FMUL R13, R16, R4 ;  /* 0x00000004100d7220 */ /* 0x000fe20000400000 */
[----:B------:R-:W-:Y:S01]  /*0500*/  FMUL R12, R12, R5 ;  /* 0x000000050c0c7220 */ /* 0x000fe20000400000 */
[-C--:B------:R-:W-:Y:S01]  /*0510*/  FMUL R19, R19, R6.reuse ;  /* 0x0000000613137220 */ /* 0x080fe20000400000 */
[----:B------:R-:W-:Y:S01]  /*0520*/  FMUL R10, R15, R7 ;  /* 0x000000070f0a7220 */ /* 0x000fe20000400000 */
[----:B------:R-:W-:Y:S01]  /*0530*/  FMUL R8, R8, R5 ;  /* 0x0000000508087220 */ /* 0x000fe20000400000 */
[----:B------:R-:W-:Y:S01]  /*0540*/  FMUL R11, R11, R6 ;  /* 0x000000060b0b7220 */ /* 0x000fe20000400000 */
[----:B------:R-:W-:Y:S01]  /*0550*/  FMUL R28, R28, R7 ;  /* 0x000000071c1c7220 */ /* 0x000fe20000400000 */
[----:B0-----:R-:W-:-:S04]  /*0560*/  IMAD.WIDE R2, R0, 0x4, R2 ;  /* 0x0000000400027825 */ /* 0x001fc800078e0202 */
[----:B--2---:R-:W-:Y:S01]  /*0570*/  FFMA R4, R20, R13, R24 ;  /* 0x0000000d14047223 */ /* 0x004fe20000000018 */
[----:B------:R-:W-:Y:S01]  /*0580*/  FFMA R5, R21, R12, R25 ;  /* 0x0000000c15057223 */ /* 0x000fe20000000019 */
[----:B------:R-:W-:Y:S01]  /*0590*/  FFMA R6, R22, R19, R26 ;  /* 0x0000001316067223 */ /* 0x000fe2000000001a */
[----:B------:R-:W-:Y:S01]  /*05a0*/  FFMA R7, R23, R10, R27 ;  /* 0x0000000a17077223 */ /* 0x000fe2000000001b */
[----:B------:R-:W-:Y:S01]  /*05b0*/  FFMA R20, R20, R9, R24 ;  /* 0x0000000914147223 */ /* 0x000fe20000000018 */
[----:B------:R-:W-:Y:S01]  /*05c0*/  FFMA R21, R21, R8, R25 ;  /* 0x0000000815157223 */ /* 0x000fe20000000019 */
[----:B------:R-:W-:Y:S01]  /*05d0*/  FFMA R22, R22, R11, R26 ;  /* 0x0000000b16167223 */ /* 0x000fe2000000001a */
[----:B------:R-:W-:Y:S01]  /*05e0*/  FFMA R23, R23, R28, R27 ;  /* 0x0000001c17177223 */ /* 0x000fe2000000001b */
[----:B------:R-:W-:Y:S04]  /*05f0*/  STG.E.128 desc[UR4][R2.64], R4 ;  /* 0x0000000402007986 */ /* 0x000fe8000c101d04 */
[----:B------:R-:W-:Y:S01]  /*0600*/  STG.E.128 desc[UR4][R2.64+0x800], R20 ;  /* 0x0008001402007986 */ /* 0x000fe2000c101d04 */
[----:B------:R-:W-:Y:S05]  /*0610*/  EXIT ;  /* 0x000000000000794d */ /* 0x000fea0003800000 */
.L_x_0:
[----:B------:R-:W-:-:S00]  /*0620*/  BRA `(.L_x_0) ;  /* 0xfffffffc00fc7947 */ /* 0x000fc0000383ffff */
[----:B------:R-:W-:-:S00]  /*0630*/  NOP ;  /* 0x0000000000007918 */ /* 0x000fc00000000000 */
        /* <DEDUP_REMOVED lines=12> */
.L_x_1:


//--------------------- .nv.global.init           --------------------------
	.section	.nv.global.init,"aw",@progbits
.nv.global.init:
	.type		_$_str,@object
	.size		_$_str,(_$_str_$_2 - _$_str)
_$_str:
        /*0000*/ 	.byte	0x5f, 0x5f, 0x43, 0x55, 0x44, 0x41, 0x5f, 0x46, 0x54, 0x5a, 0x00
	.type		_$_str_$_2,@object
	.size		_$_str_$_2,(.L_1 - _$_str_$_2)
_$_str_$_2:
        /*000b*/ 	.byte	0x5f, 0x5f, 0x43, 0x55, 0x44, 0x41, 0x5f, 0x50, 0x52, 0x45, 0x43, 0x5f, 0x53, 0x51, 0x52, 0x54
        /*001b*/ 	.byte	0x00
.L_1:


//--------------------- .nv.constant0.triton_poi_fused__native_batch_norm_legit_no_training_7 --------------------------
	.section	.nv.constant0.triton_poi_fused__native_batch_norm_legit_no_training_7,"a",@progbits
	.sectionflags	@""
	.align	4
.nv.constant0.triton_poi_fused__native_batch_norm_legit_no_training_7:
	.zero		580
